//
// Generated by NVIDIA NVVM Compiler
//
// Compiler Build ID: CL-36424714
// Cuda compilation tools, release 13.0, V13.0.88
// Based on NVVM 20.0.0
//

.version 9.0
.target sm_100
.address_size 64

	// .globl	_ZN3cub18CUB_300001_SM_10006detail11EmptyKernelIvEEvv
.global .align 1 .b8 _ZN41_INTERNAL_95322695_4_k_cu_7138c904_1258614cuda3std3__45__cpo5beginE[1];
.global .align 1 .b8 _ZN41_INTERNAL_95322695_4_k_cu_7138c904_1258614cuda3std3__45__cpo3endE[1];
.global .align 1 .b8 _ZN41_INTERNAL_95322695_4_k_cu_7138c904_1258614cuda3std3__45__cpo6cbeginE[1];
.global .align 1 .b8 _ZN41_INTERNAL_95322695_4_k_cu_7138c904_1258614cuda3std3__45__cpo4cendE[1];
.global .align 1 .b8 _ZN41_INTERNAL_95322695_4_k_cu_7138c904_1258614cuda3std3__45__cpo6rbeginE[1];
.global .align 1 .b8 _ZN41_INTERNAL_95322695_4_k_cu_7138c904_1258614cuda3std3__45__cpo4rendE[1];
.global .align 1 .b8 _ZN41_INTERNAL_95322695_4_k_cu_7138c904_1258614cuda3std3__45__cpo7crbeginE[1];
.global .align 1 .b8 _ZN41_INTERNAL_95322695_4_k_cu_7138c904_1258614cuda3std3__45__cpo5crendE[1];
.global .align 1 .b8 _ZN41_INTERNAL_95322695_4_k_cu_7138c904_1258614cuda3std3__443_GLOBAL__N__95322695_4_k_cu_7138c904_1258616ignoreE[1];
.global .align 1 .b8 _ZN41_INTERNAL_95322695_4_k_cu_7138c904_1258614cuda3std3__419piecewise_constructE[1];
.global .align 1 .b8 _ZN41_INTERNAL_95322695_4_k_cu_7138c904_1258614cuda3std3__48in_placeE[1];
.global .align 1 .b8 _ZN41_INTERNAL_95322695_4_k_cu_7138c904_1258614cuda3std3__420unreachable_sentinelE[1];
.global .align 1 .b8 _ZN41_INTERNAL_95322695_4_k_cu_7138c904_1258614cuda3std3__47nulloptE[1];
.global .align 1 .b8 _ZN41_INTERNAL_95322695_4_k_cu_7138c904_1258614cuda3std3__48unexpectE[1];
.global .align 1 .b8 _ZN41_INTERNAL_95322695_4_k_cu_7138c904_1258614cuda3std6ranges3__45__cpo4swapE[1];
.global .align 1 .b8 _ZN41_INTERNAL_95322695_4_k_cu_7138c904_1258614cuda3std6ranges3__45__cpo9iter_moveE[1];
.global .align 1 .b8 _ZN41_INTERNAL_95322695_4_k_cu_7138c904_1258614cuda3std6ranges3__45__cpo5beginE[1];
.global .align 1 .b8 _ZN41_INTERNAL_95322695_4_k_cu_7138c904_1258614cuda3std6ranges3__45__cpo3endE[1];
.global .align 1 .b8 _ZN41_INTERNAL_95322695_4_k_cu_7138c904_1258614cuda3std6ranges3__45__cpo6cbeginE[1];
.global .align 1 .b8 _ZN41_INTERNAL_95322695_4_k_cu_7138c904_1258614cuda3std6ranges3__45__cpo4cendE[1];
.global .align 1 .b8 _ZN41_INTERNAL_95322695_4_k_cu_7138c904_1258614cuda3std6ranges3__45__cpo7advanceE[1];
.global .align 1 .b8 _ZN41_INTERNAL_95322695_4_k_cu_7138c904_1258614cuda3std6ranges3__45__cpo9iter_swapE[1];
.global .align 1 .b8 _ZN41_INTERNAL_95322695_4_k_cu_7138c904_1258614cuda3std6ranges3__45__cpo4nextE[1];
.global .align 1 .b8 _ZN41_INTERNAL_95322695_4_k_cu_7138c904_1258614cuda3std6ranges3__45__cpo4prevE[1];
.global .align 1 .b8 _ZN41_INTERNAL_95322695_4_k_cu_7138c904_1258614cuda3std6ranges3__45__cpo4dataE[1];
.global .align 1 .b8 _ZN41_INTERNAL_95322695_4_k_cu_7138c904_1258614cuda3std6ranges3__45__cpo5cdataE[1];
.global .align 1 .b8 _ZN41_INTERNAL_95322695_4_k_cu_7138c904_1258614cuda3std6ranges3__45__cpo4sizeE[1];
.global .align 1 .b8 _ZN41_INTERNAL_95322695_4_k_cu_7138c904_1258614cuda3std6ranges3__45__cpo5ssizeE[1];
.global .align 1 .b8 _ZN41_INTERNAL_95322695_4_k_cu_7138c904_1258614cuda3std6ranges3__45__cpo8distanceE[1];
.global .align 1 .b8 _ZN41_INTERNAL_95322695_4_k_cu_7138c904_1258616thrust24THRUST_300001_SM_1000_NS8cuda_cub3parE[1];
.global .align 1 .b8 _ZN41_INTERNAL_95322695_4_k_cu_7138c904_1258616thrust24THRUST_300001_SM_1000_NS8cuda_cub10par_nosyncE[1];
.global .align 1 .b8 _ZN41_INTERNAL_95322695_4_k_cu_7138c904_1258616thrust24THRUST_300001_SM_1000_NS6system6detail10sequential3seqE[1];
.global .align 1 .b8 _ZN41_INTERNAL_95322695_4_k_cu_7138c904_1258616thrust24THRUST_300001_SM_1000_NS6system3cpp3parE[1];
.global .align 1 .b8 _ZN41_INTERNAL_95322695_4_k_cu_7138c904_1258616thrust24THRUST_300001_SM_1000_NS12placeholders2_1E[1];
.global .align 1 .b8 _ZN41_INTERNAL_95322695_4_k_cu_7138c904_1258616thrust24THRUST_300001_SM_1000_NS12placeholders2_2E[1];
.global .align 1 .b8 _ZN41_INTERNAL_95322695_4_k_cu_7138c904_1258616thrust24THRUST_300001_SM_1000_NS12placeholders2_3E[1];
.global .align 1 .b8 _ZN41_INTERNAL_95322695_4_k_cu_7138c904_1258616thrust24THRUST_300001_SM_1000_NS12placeholders2_4E[1];
.global .align 1 .b8 _ZN41_INTERNAL_95322695_4_k_cu_7138c904_1258616thrust24THRUST_300001_SM_1000_NS12placeholders2_5E[1];
.global .align 1 .b8 _ZN41_INTERNAL_95322695_4_k_cu_7138c904_1258616thrust24THRUST_300001_SM_1000_NS12placeholders2_6E[1];
.global .align 1 .b8 _ZN41_INTERNAL_95322695_4_k_cu_7138c904_1258616thrust24THRUST_300001_SM_1000_NS12placeholders2_7E[1];
.global .align 1 .b8 _ZN41_INTERNAL_95322695_4_k_cu_7138c904_1258616thrust24THRUST_300001_SM_1000_NS12placeholders2_8E[1];
.global .align 1 .b8 _ZN41_INTERNAL_95322695_4_k_cu_7138c904_1258616thrust24THRUST_300001_SM_1000_NS12placeholders2_9E[1];
.global .align 1 .b8 _ZN41_INTERNAL_95322695_4_k_cu_7138c904_1258616thrust24THRUST_300001_SM_1000_NS12placeholders3_10E[1];
.global .align 1 .b8 _ZN41_INTERNAL_95322695_4_k_cu_7138c904_1258616thrust24THRUST_300001_SM_1000_NS3seqE[1];
.global .align 1 .b8 _ZN41_INTERNAL_95322695_4_k_cu_7138c904_1258616thrust24THRUST_300001_SM_1000_NS6deviceE[1];

.visible .entry _ZN3cub18CUB_300001_SM_10006detail11EmptyKernelIvEEvv()
{


	ret;

}


// ===== COMPILED SASS (sm_100) =====

	.target	sm_100

	.elftype	@"ET_EXEC"


//--------------------- .note.nv.tkinfo           --------------------------
	.section	.note.nv.tkinfo,"",@"SHT_NOTE"
	.sectionflags	@"SHF_NOTE_NV_TKINFO"
	.tkinfo
        /*0018*/ 	.word	0x00000002
        /*0030*/ 	.string	""
        /*0030*/ 	.string	"ptxas"
        /*0030*/ 	.string	"Cuda compilation tools, release 13.0, V13.0.88"
        /*0030*/ 	.string	"Build cuda_13.0.r13.0/compiler.36424714_0"
        /*0030*/ 	.string	"-arch sm_100 -m 64 "



//--------------------- .note.nv.cuinfo           --------------------------
	.section	.note.nv.cuinfo,"",@"SHT_NOTE"
	.sectionflags	@"SHF_NOTE_NV_CUINFO"
        /*0018*/ 	.short	0x0002
        /*001a*/ 	.short	0x0064
        /*001c*/ 	.short	0x0082
	.zero		2


//--------------------- .nv.info                  --------------------------
	.section	.nv.info,"",@"SHT_CUDA_INFO"
	.align	4


	//----- nvinfo : EIATTR_REGCOUNT
	.align		4
        /*0000*/ 	.byte	0x04, 0x2f
        /*0002*/ 	.short	(.L_46 - .L_45)
	.align		4
.L_45:
        /*0004*/ 	.word	index@(_ZN3cub18CUB_300001_SM_10006detail11EmptyKernelIvEEvv)
        /*0008*/ 	.word	0x00000004


	//----- nvinfo : EIATTR_FRAME_SIZE
	.align		4
.L_46:
        /*000c*/ 	.byte	0x04, 0x11
        /*000e*/ 	.short	(.L_48 - .L_47)
	.align		4
.L_47:
        /*0010*/ 	.word	index@(_ZN3cub18CUB_300001_SM_10006detail11EmptyKernelIvEEvv)
        /*0014*/ 	.word	0x00000000


	//----- nvinfo : EIATTR_MIN_STACK_SIZE
	.align		4
.L_48:
        /*0018*/ 	.byte	0x04, 0x12
        /*001a*/ 	.short	(.L_50 - .L_49)
	.align		4
.L_49:
        /*001c*/ 	.word	index@(_ZN3cub18CUB_300001_SM_10006detail11EmptyKernelIvEEvv)
        /*0020*/ 	.word	0x00000000
.L_50:


//--------------------- .nv.compat                --------------------------
	.section	.nv.compat,"",@"SHT_CUDA_COMPAT_INFO"
	.align	4
        /*0000*/ 	.byte	0x02, 0x09, 0x00, 0x00, 0x02, 0x02, 0x01, 0x00, 0x02, 0x05, 0x05, 0x00, 0x03, 0x07, 0x01, 0x01
        /*0010*/ 	.byte	0x02, 0x03, 0x00, 0x00, 0x02, 0x06, 0x01, 0x00, 0x04, 0x0b, 0x08, 0x00, 0x09, 0x00, 0x00, 0x00
        /*0020*/ 	.byte	0x00, 0x00, 0x00, 0x00


//--------------------- .nv.info._ZN3cub18CUB_300001_SM_10006detail11EmptyKernelIvEEvv --------------------------
	.section	.nv.info._ZN3cub18CUB_300001_SM_10006detail11EmptyKernelIvEEvv,"",@"SHT_CUDA_INFO"
	.sectionflags	@""
	.align	4


	//----- nvinfo : EIATTR_CUDA_API_VERSION
	.align		4
        /*0000*/ 	.byte	0x04, 0x37
        /*0002*/ 	.short	(.L_52 - .L_51)
.L_51:
        /*0004*/ 	.word	0x00000082


	//----- nvinfo : EIATTR_SPARSE_MMA_MASK
	.align		4
.L_52:
        /*0008*/ 	.byte	0x03, 0x50
        /*000a*/ 	.short	0x0000


	//----- nvinfo : EIATTR_MAXREG_COUNT
	.align		4
        /*000c*/ 	.byte	0x03, 0x1b
        /*000e*/ 	.short	0x00ff


	//----- nvinfo : EIATTR_MERCURY_ISA_VERSION
	.align		4
        /*0010*/ 	.byte	0x03, 0x5f
        /*0012*/ 	.short	0x0101


	//----- nvinfo : EIATTR_VRC_CTA_INIT_COUNT
	.align		4
        /*0014*/ 	.byte	0x02, 0x4a
	.zero		1
	.zero		1


	//----- nvinfo : EIATTR_EXIT_INSTR_OFFSETS
	.align		4
        /*0018*/ 	.byte	0x04, 0x1c
        /*001a*/ 	.short	(.L_54 - .L_53)


	//   ....[0]....
.L_53:
        /*001c*/ 	.word	0x00000010


	//----- nvinfo : EIATTR_SW_WAR
	.align		4
.L_54:
        /*0020*/ 	.byte	0x04, 0x36
        /*0022*/ 	.short	(.L_56 - .L_55)
.L_55:
        /*0024*/ 	.word	0x00000008
.L_56:


//--------------------- .nv.callgraph             --------------------------
	.section	.nv.callgraph,"",@"SHT_CUDA_CALLGRAPH"
	.align	4
	.sectionentsize	8
	.align		4
        /*0000*/ 	.word	0x00000000
	.align		4
        /*0004*/ 	.word	0xffffffff
	.align		4
        /*0008*/ 	.word	0x00000000
	.align		4
        /*000c*/ 	.word	0xfffffffe
	.align		4
        /*0010*/ 	.word	0x00000000
	.align		4
        /*0014*/ 	.word	0xfffffffd
	.align		4
        /*0018*/ 	.word	0x00000000
	.align		4
        /*001c*/ 	.word	0xfffffffc


//--------------------- .nv.constant4             --------------------------
	.section	.nv.constant4,"a",@progbits
	.align	8
	.align		8
.nv.constant4:
        /*0000*/ 	.dword	_ZN41_INTERNAL_95322695_4_k_cu_7138c904_1262554cuda3std3__45__cpo5beginE
	.align		8
        /*0008*/ 	.dword	_ZN41_INTERNAL_95322695_4_k_cu_7138c904_1262554cuda3std3__45__cpo3endE
	.align		8
        /*0010*/ 	.dword	_ZN41_INTERNAL_95322695_4_k_cu_7138c904_1262554cuda3std3__45__cpo6cbeginE
	.align		8
        /*0018*/ 	.dword	_ZN41_INTERNAL_95322695_4_k_cu_7138c904_1262554cuda3std3__45__cpo4cendE
	.align		8
        /*0020*/ 	.dword	_ZN41_INTERNAL_95322695_4_k_cu_7138c904_1262554cuda3std3__45__cpo6rbeginE
	.align		8
        /*0028*/ 	.dword	_ZN41_INTERNAL_95322695_4_k_cu_7138c904_1262554cuda3std3__45__cpo4rendE
	.align		8
        /*0030*/ 	.dword	_ZN41_INTERNAL_95322695_4_k_cu_7138c904_1262554cuda3std3__45__cpo7crbeginE
	.align		8
        /*0038*/ 	.dword	_ZN41_INTERNAL_95322695_4_k_cu_7138c904_1262554cuda3std3__45__cpo5crendE
	.align		8
        /*0040*/ 	.dword	_ZN41_INTERNAL_95322695_4_k_cu_7138c904_1262554cuda3std3__443_GLOBAL__N__95322695_4_k_cu_7138c904_1262556ignoreE
	.align		8
        /*0048*/ 	.dword	_ZN41_INTERNAL_95322695_4_k_cu_7138c904_1262554cuda3std3__419piecewise_constructE
	.align		8
        /*0050*/ 	.dword	_ZN41_INTERNAL_95322695_4_k_cu_7138c904_1262554cuda3std3__48in_placeE
	.align		8
        /*0058*/ 	.dword	_ZN41_INTERNAL_95322695_4_k_cu_7138c904_1262554cuda3std3__420unreachable_sentinelE
	.align		8
        /*0060*/ 	.dword	_ZN41_INTERNAL_95322695_4_k_cu_7138c904_1262554cuda3std3__47nulloptE
	.align		8
        /*0068*/ 	.dword	_ZN41_INTERNAL_95322695_4_k_cu_7138c904_1262554cuda3std3__48unexpectE
	.align		8
        /*0070*/ 	.dword	_ZN41_INTERNAL_95322695_4_k_cu_7138c904_1262554cuda3std6ranges3__45__cpo4swapE
	.align		8
        /*0078*/ 	.dword	_ZN41_INTERNAL_95322695_4_k_cu_7138c904_1262554cuda3std6ranges3__45__cpo9iter_moveE
	.align		8
        /*0080*/ 	.dword	_ZN41_INTERNAL_95322695_4_k_cu_7138c904_1262554cuda3std6ranges3__45__cpo5beginE
	.align		8
        /*0088*/ 	.dword	_ZN41_INTERNAL_95322695_4_k_cu_7138c904_1262554cuda3std6ranges3__45__cpo3endE
	.align		8
        /*0090*/ 	.dword	_ZN41_INTERNAL_95322695_4_k_cu_7138c904_1262554cuda3std6ranges3__45__cpo6cbeginE
	.align		8
        /*0098*/ 	.dword	_ZN41_INTERNAL_95322695_4_k_cu_7138c904_1262554cuda3std6ranges3__45__cpo4cendE
	.align		8
        /*00a0*/ 	.dword	_ZN41_INTERNAL_95322695_4_k_cu_7138c904_1262554cuda3std6ranges3__45__cpo7advanceE
	.align		8
        /*00a8*/ 	.dword	_ZN41_INTERNAL_95322695_4_k_cu_7138c904_1262554cuda3std6ranges3__45__cpo9iter_swapE
	.align		8
        /*00b0*/ 	.dword	_ZN41_INTERNAL_95322695_4_k_cu_7138c904_1262554cuda3std6ranges3__45__cpo4nextE
	.align		8
        /*00b8*/ 	.dword	_ZN41_INTERNAL_95322695_4_k_cu_7138c904_1262554cuda3std6ranges3__45__cpo4prevE
	.align		8
        /*00c0*/ 	.dword	_ZN41_INTERNAL_95322695_4_k_cu_7138c904_1262554cuda3std6ranges3__45__cpo4dataE
	.align		8
        /*00c8*/ 	.dword	_ZN41_INTERNAL_95322695_4_k_cu_7138c904_1262554cuda3std6ranges3__45__cpo5cdataE
	.align		8
        /*00d0*/ 	.dword	_ZN41_INTERNAL_95322695_4_k_cu_7138c904_1262554cuda3std6ranges3__45__cpo4sizeE
	.align		8
        /*00d8*/ 	.dword	_ZN41_INTERNAL_95322695_4_k_cu_7138c904_1262554cuda3std6ranges3__45__cpo5ssizeE
	.align		8
        /*00e0*/ 	.dword	_ZN41_INTERNAL_95322695_4_k_cu_7138c904_1262554cuda3std6ranges3__45__cpo8distanceE
	.align		8
        /*00e8*/ 	.dword	_ZN41_INTERNAL_95322695_4_k_cu_7138c904_1262556thrust24THRUST_300001_SM_1000_NS8cuda_cub3parE
	.align		8
        /*00f0*/ 	.dword	_ZN41_INTERNAL_95322695_4_k_cu_7138c904_1262556thrust24THRUST_300001_SM_1000_NS8cuda_cub10par_nosyncE
	.align		8
        /*00f8*/ 	.dword	_ZN41_INTERNAL_95322695_4_k_cu_7138c904_1262556thrust24THRUST_300001_SM_1000_NS6system6detail10sequential3seqE
	.align		8
        /*0100*/ 	.dword	_ZN41_INTERNAL_95322695_4_k_cu_7138c904_1262556thrust24THRUST_300001_SM_1000_NS6system3cpp3parE
	.align		8
        /*0108*/ 	.dword	_ZN41_INTERNAL_95322695_4_k_cu_7138c904_1262556thrust24THRUST_300001_SM_1000_NS12placeholders2_1E
	.align		8
        /*0110*/ 	.dword	_ZN41_INTERNAL_95322695_4_k_cu_7138c904_1262556thrust24THRUST_300001_SM_1000_NS12placeholders2_2E
	.align		8
        /*0118*/ 	.dword	_ZN41_INTERNAL_95322695_4_k_cu_7138c904_1262556thrust24THRUST_300001_SM_1000_NS12placeholders2_3E
	.align		8
        /*0120*/ 	.dword	_ZN41_INTERNAL_95322695_4_k_cu_7138c904_1262556thrust24THRUST_300001_SM_1000_NS12placeholders2_4E
	.align		8
        /*0128*/ 	.dword	_ZN41_INTERNAL_95322695_4_k_cu_7138c904_1262556thrust24THRUST_300001_SM_1000_NS12placeholders2_5E
	.align		8
        /*0130*/ 	.dword	_ZN41_INTERNAL_95322695_4_k_cu_7138c904_1262556thrust24THRUST_300001_SM_1000_NS12placeholders2_6E
	.align		8
        /*0138*/ 	.dword	_ZN41_INTERNAL_95322695_4_k_cu_7138c904_1262556thrust24THRUST_300001_SM_1000_NS12placeholders2_7E
	.align		8
        /*0140*/ 	.dword	_ZN41_INTERNAL_95322695_4_k_cu_7138c904_1262556thrust24THRUST_300001_SM_1000_NS12placeholders2_8E
	.align		8
        /*0148*/ 	.dword	_ZN41_INTERNAL_95322695_4_k_cu_7138c904_1262556thrust24THRUST_300001_SM_1000_NS12placeholders2_9E
	.align		8
        /*0150*/ 	.dword	_ZN41_INTERNAL_95322695_4_k_cu_7138c904_1262556thrust24THRUST_300001_SM_1000_NS12placeholders3_10E
	.align		8
        /*0158*/ 	.dword	_ZN41_INTERNAL_95322695_4_k_cu_7138c904_1262556thrust24THRUST_300001_SM_1000_NS3seqE
	.align		8
        /*0160*/ 	.dword	_ZN41_INTERNAL_95322695_4_k_cu_7138c904_1262556thrust24THRUST_300001_SM_1000_NS6deviceE


//--------------------- .text._ZN3cub18CUB_300001_SM_10006detail11EmptyKernelIvEEvv --------------------------
	.section	.text._ZN3cub18CUB_300001_SM_10006detail11EmptyKernelIvEEvv,"ax",@progbits
	.align	128
        .global         _ZN3cub18CUB_300001_SM_10006detail11EmptyKernelIvEEvv
        .type           _ZN3cub18CUB_300001_SM_10006detail11EmptyKernelIvEEvv,@function
        .size           _ZN3cub18CUB_300001_SM_10006detail11EmptyKernelIvEEvv,(.L_x_1 - _ZN3cub18CUB_300001_SM_10006detail11EmptyKernelIvEEvv)
        .other          _ZN3cub18CUB_300001_SM_10006detail11EmptyKernelIvEEvv,@"STO_CUDA_ENTRY STV_DEFAULT"
_ZN3cub18CUB_300001_SM_10006detail11EmptyKernelIvEEvv:
.text._ZN3cub18CUB_300001_SM_10006detail11EmptyKernelIvEEvv:
[----:B------:R-:W-:Y:S01]  /*0000*/  LDC R1, c[0x0][0x37c] ;  /* 0x0000df00ff017b82 */ /* 0x000fe20000000800 */
[----:B------:R-:W-:Y:S05]  /*0010*/  EXIT ;  /* 0x000000000000794d */ /* 0x000fea0003800000 */
.L_x_0:
[----:B------:R-:W-:-:S00]  /*0020*/  BRA `(.L_x_0) ;  /* 0xfffffffc00fc7947 */ /* 0x000fc0000383ffff */
[----:B------:R-:W-:-:S00]  /*0030*/  NOP ;  /* 0x0000000000007918 */ /* 0x000fc00000000000 */
        /* <DEDUP_REMOVED lines=12> */
.L_x_1:


//--------------------- .nv.shared.reserved.0     --------------------------
	.section	.nv.shared.reserved.0,"aw",@nobits
	.weak		__nv_reservedSMEM_offset_0_alias
	.size		__nv_reservedSMEM_offset_0_alias, 0, 64
	.other		__nv_reservedSMEM_offset_0_alias,@"STO_CUDA_RESERVED_SHARED STV_DEFAULT"
__nv_reservedSMEM_offset_0_alias:
	.zero		0
	.zero		64


//--------------------- .nv.global                --------------------------
	.section	.nv.global,"aw",@nobits
.nv.global:
	.type		_ZN41_INTERNAL_95322695_4_k_cu_7138c904_1262556thrust24THRUST_300001_SM_1000_NS12placeholders2_8E,@object
	.size		_ZN41_INTERNAL_95322695_4_k_cu_7138c904_1262556thrust24THRUST_300001_SM_1000_NS12placeholders2_8E,(_ZN41_INTERNAL_95322695_4_k_cu_7138c904_1262554cuda3std3__443_GLOBAL__N__95322695_4_k_cu_7138c904_1262556ignoreE - _ZN41_INTERNAL_95322695_4_k_cu_7138c904_1262556thrust24THRUST_300001_SM_1000_NS12placeholders2_8E)
_ZN41_INTERNAL_95322695_4_k_cu_7138c904_1262556thrust24THRUST_300001_SM_1000_NS12placeholders2_8E:
	.zero		1
	.type		_ZN41_INTERNAL_95322695_4_k_cu_7138c904_1262554cuda3std3__443_GLOBAL__N__95322695_4_k_cu_7138c904_1262556ignoreE,@object
	.size		_ZN41_INTERNAL_95322695_4_k_cu_7138c904_1262554cuda3std3__443_GLOBAL__N__95322695_4_k_cu_7138c904_1262556ignoreE,(_ZN41_INTERNAL_95322695_4_k_cu_7138c904_1262554cuda3std6ranges3__45__cpo4dataE - _ZN41_INTERNAL_95322695_4_k_cu_7138c904_1262554cuda3std3__443_GLOBAL__N__95322695_4_k_cu_7138c904_1262556ignoreE)
_ZN41_INTERNAL_95322695_4_k_cu_7138c904_1262554cuda3std3__443_GLOBAL__N__95322695_4_k_cu_7138c904_1262556ignoreE:
	.zero		1
	.type		_ZN41_INTERNAL_95322695_4_k_cu_7138c904_1262554cuda3std6ranges3__45__cpo4dataE,@object
	.size		_ZN41_INTERNAL_95322695_4_k_cu_7138c904_1262554cuda3std6ranges3__45__cpo4dataE,(_ZN41_INTERNAL_95322695_4_k_cu_7138c904_1262556thrust24THRUST_300001_SM_1000_NS6system3cpp3parE - _ZN41_INTERNAL_95322695_4_k_cu_7138c904_1262554cuda3std6ranges3__45__cpo4dataE)
_ZN41_INTERNAL_95322695_4_k_cu_7138c904_1262554cuda3std6ranges3__45__cpo4dataE:
	.zero		1
	.type		_ZN41_INTERNAL_95322695_4_k_cu_7138c904_1262556thrust24THRUST_300001_SM_1000_NS6system3cpp3parE,@object
	.size		_ZN41_INTERNAL_95322695_4_k_cu_7138c904_1262556thrust24THRUST_300001_SM_1000_NS6system3cpp3parE,(_ZN41_INTERNAL_95322695_4_k_cu_7138c904_1262554cuda3std3__45__cpo5beginE - _ZN41_INTERNAL_95322695_4_k_cu_7138c904_1262556thrust24THRUST_300001_SM_1000_NS6system3cpp3parE)
_ZN41_INTERNAL_95322695_4_k_cu_7138c904_1262556thrust24THRUST_300001_SM_1000_NS6system3cpp3parE:
	.zero		1
	.type		_ZN41_INTERNAL_95322695_4_k_cu_7138c904_1262554cuda3std3__45__cpo5beginE,@object
	.size		_ZN41_INTERNAL_95322695_4_k_cu_7138c904_1262554cuda3std3__45__cpo5beginE,(_ZN41_INTERNAL_95322695_4_k_cu_7138c904_1262554cuda3std6ranges3__45__cpo5beginE - _ZN41_INTERNAL_95322695_4_k_cu_7138c904_1262554cuda3std3__45__cpo5beginE)
_ZN41_INTERNAL_95322695_4_k_cu_7138c904_1262554cuda3std3__45__cpo5beginE:
	.zero		1
	.type		_ZN41_INTERNAL_95322695_4_k_cu_7138c904_1262554cuda3std6ranges3__45__cpo5beginE,@object
	.size		_ZN41_INTERNAL_95322695_4_k_cu_7138c904_1262554cuda3std6ranges3__45__cpo5beginE,(_ZN41_INTERNAL_95322695_4_k_cu_7138c904_1262556thrust24THRUST_300001_SM_1000_NS6deviceE - _ZN41_INTERNAL_95322695_4_k_cu_7138c904_1262554cuda3std6ranges3__45__cpo5beginE)
_ZN41_INTERNAL_95322695_4_k_cu_7138c904_1262554cuda3std6ranges3__45__cpo5beginE:
	.zero		1
	.type		_ZN41_INTERNAL_95322695_4_k_cu_7138c904_1262556thrust24THRUST_300001_SM_1000_NS6deviceE,@object
	.size		_ZN41_INTERNAL_95322695_4_k_cu_7138c904_1262556thrust24THRUST_300001_SM_1000_NS6deviceE,(_ZN41_INTERNAL_95322695_4_k_cu_7138c904_1262554cuda3std3__47nulloptE - _ZN41_INTERNAL_95322695_4_k_cu_7138c904_1262556thrust24THRUST_300001_SM_1000_NS6deviceE)
_ZN41_INTERNAL_95322695_4_k_cu_7138c904_1262556thrust24THRUST_300001_SM_1000_NS6deviceE:
	.zero		1
	.type		_ZN41_INTERNAL_95322695_4_k_cu_7138c904_1262554cuda3std3__47nulloptE,@object
	.size		_ZN41_INTERNAL_95322695_4_k_cu_7138c904_1262554cuda3std3__47nulloptE,(_ZN41_INTERNAL_95322695_4_k_cu_7138c904_1262554cuda3std6ranges3__45__cpo8distanceE - _ZN41_INTERNAL_95322695_4_k_cu_7138c904_1262554cuda3std3__47nulloptE)
_ZN41_INTERNAL_95322695_4_k_cu_7138c904_1262554cuda3std3__47nulloptE:
	.zero		1
	.type		_ZN41_INTERNAL_95322695_4_k_cu_7138c904_1262554cuda3std6ranges3__45__cpo8distanceE,@object
	.size		_ZN41_INTERNAL_95322695_4_k_cu_7138c904_1262554cuda3std6ranges3__45__cpo8distanceE,(_ZN41_INTERNAL_95322695_4_k_cu_7138c904_1262556thrust24THRUST_300001_SM_1000_NS12placeholders2_4E - _ZN41_INTERNAL_95322695_4_k_cu_7138c904_1262554cuda3std6ranges3__45__cpo8distanceE)
_ZN41_INTERNAL_95322695_4_k_cu_7138c904_1262554cuda3std6ranges3__45__cpo8distanceE:
	.zero		1
	.type		_ZN41_INTERNAL_95322695_4_k_cu_7138c904_1262556thrust24THRUST_300001_SM_1000_NS12placeholders2_4E,@object
	.size		_ZN41_INTERNAL_95322695_4_k_cu_7138c904_1262556thrust24THRUST_300001_SM_1000_NS12placeholders2_4E,(_ZN41_INTERNAL_95322695_4_k_cu_7138c904_1262554cuda3std3__45__cpo6rbeginE - _ZN41_INTERNAL_95322695_4_k_cu_7138c904_1262556thrust24THRUST_300001_SM_1000_NS12placeholders2_4E)
_ZN41_INTERNAL_95322695_4_k_cu_7138c904_1262556thrust24THRUST_300001_SM_1000_NS12placeholders2_4E:
	.zero		1
	.type		_ZN41_INTERNAL_95322695_4_k_cu_7138c904_1262554cuda3std3__45__cpo6rbeginE,@object
	.size		_ZN41_INTERNAL_95322695_4_k_cu_7138c904_1262554cuda3std3__45__cpo6rbeginE,(_ZN41_INTERNAL_95322695_4_k_cu_7138c904_1262554cuda3std6ranges3__45__cpo7advanceE - _ZN41_INTERNAL_95322695_4_k_cu_7138c904_1262554cuda3std3__45__cpo6rbeginE)
_ZN41_INTERNAL_95322695_4_k_cu_7138c904_1262554cuda3std3__45__cpo6rbeginE:
	.zero		1
	.type		_ZN41_INTERNAL_95322695_4_k_cu_7138c904_1262554cuda3std6ranges3__45__cpo7advanceE,@object
	.size		_ZN41_INTERNAL_95322695_4_k_cu_7138c904_1262554cuda3std6ranges3__45__cpo7advanceE,(_ZN41_INTERNAL_95322695_4_k_cu_7138c904_1262556thrust24THRUST_300001_SM_1000_NS12placeholders3_10E - _ZN41_INTERNAL_95322695_4_k_cu_7138c904_1262554cuda3std6ranges3__45__cpo7advanceE)
_ZN41_INTERNAL_95322695_4_k_cu_7138c904_1262554cuda3std6ranges3__45__cpo7advanceE:
	.zero		1
	.type		_ZN41_INTERNAL_95322695_4_k_cu_7138c904_1262556thrust24THRUST_300001_SM_1000_NS12placeholders3_10E,@object
	.size		_ZN41_INTERNAL_95322695_4_k_cu_7138c904_1262556thrust24THRUST_300001_SM_1000_NS12placeholders3_10E,(_ZN41_INTERNAL_95322695_4_k_cu_7138c904_1262554cuda3std3__48in_placeE - _ZN41_INTERNAL_95322695_4_k_cu_7138c904_1262556thrust24THRUST_300001_SM_1000_NS12placeholders3_10E)
_ZN41_INTERNAL_95322695_4_k_cu_7138c904_1262556thrust24THRUST_300001_SM_1000_NS12placeholders3_10E:
	.zero		1
	.type		_ZN41_INTERNAL_95322695_4_k_cu_7138c904_1262554cuda3std3__48in_placeE,@object
	.size		_ZN41_INTERNAL_95322695_4_k_cu_7138c904_1262554cuda3std3__48in_placeE,(_ZN41_INTERNAL_95322695_4_k_cu_7138c904_1262554cuda3std6ranges3__45__cpo4sizeE - _ZN41_INTERNAL_95322695_4_k_cu_7138c904_1262554cuda3std3__48in_placeE)
_ZN41_INTERNAL_95322695_4_k_cu_7138c904_1262554cuda3std3__48in_placeE:
	.zero		1
	.type		_ZN41_INTERNAL_95322695_4_k_cu_7138c904_1262554cuda3std6ranges3__45__cpo4sizeE,@object
	.size		_ZN41_INTERNAL_95322695_4_k_cu_7138c904_1262554cuda3std6ranges3__45__cpo4sizeE,(_ZN41_INTERNAL_95322695_4_k_cu_7138c904_1262556thrust24THRUST_300001_SM_1000_NS12placeholders2_2E - _ZN41_INTERNAL_95322695_4_k_cu_7138c904_1262554cuda3std6ranges3__45__cpo4sizeE)
_ZN41_INTERNAL_95322695_4_k_cu_7138c904_1262554cuda3std6ranges3__45__cpo4sizeE:
	.zero		1
	.type		_ZN41_INTERNAL_95322695_4_k_cu_7138c904_1262556thrust24THRUST_300001_SM_1000_NS12placeholders2_2E,@object
	.size		_ZN41_INTERNAL_95322695_4_k_cu_7138c904_1262556thrust24THRUST_300001_SM_1000_NS12placeholders2_2E,(_ZN41_INTERNAL_95322695_4_k_cu_7138c904_1262554cuda3std3__45__cpo6cbeginE - _ZN41_INTERNAL_95322695_4_k_cu_7138c904_1262556thrust24THRUST_300001_SM_1000_NS12placeholders2_2E)
_ZN41_INTERNAL_95322695_4_k_cu_7138c904_1262556thrust24THRUST_300001_SM_1000_NS12placeholders2_2E:
	.zero		1
	.type		_ZN41_INTERNAL_95322695_4_k_cu_7138c904_1262554cuda3std3__45__cpo6cbeginE,@object
	.size		_ZN41_INTERNAL_95322695_4_k_cu_7138c904_1262554cuda3std3__45__cpo6cbeginE,(_ZN41_INTERNAL_95322695_4_k_cu_7138c904_1262554cuda3std6ranges3__45__cpo6cbeginE - _ZN41_INTERNAL_95322695_4_k_cu_7138c904_1262554cuda3std3__45__cpo6cbeginE)
_ZN41_INTERNAL_95322695_4_k_cu_7138c904_1262554cuda3std3__45__cpo6cbeginE:
	.zero		1
	.type		_ZN41_INTERNAL_95322695_4_k_cu_7138c904_1262554cuda3std6ranges3__45__cpo6cbeginE,@object
	.size		_ZN41_INTERNAL_95322695_4_k_cu_7138c904_1262554cuda3std6ranges3__45__cpo6cbeginE,(_ZN41_INTERNAL_95322695_4_k_cu_7138c904_1262556thrust24THRUST_300001_SM_1000_NS12placeholders2_6E - _ZN41_INTERNAL_95322695_4_k_cu_7138c904_1262554cuda3std6ranges3__45__cpo6cbeginE)
_ZN41_INTERNAL_95322695_4_k_cu_7138c904_1262554cuda3std6ranges3__45__cpo6cbeginE:
	.zero		1
	.type		_ZN41_INTERNAL_95322695_4_k_cu_7138c904_1262556thrust24THRUST_300001_SM_1000_NS12placeholders2_6E,@object
	.size		_ZN41_INTERNAL_95322695_4_k_cu_7138c904_1262556thrust24THRUST_300001_SM_1000_NS12placeholders2_6E,(_ZN41_INTERNAL_95322695_4_k_cu_7138c904_1262554cuda3std3__45__cpo7crbeginE - _ZN41_INTERNAL_95322695_4_k_cu_7138c904_1262556thrust24THRUST_300001_SM_1000_NS12placeholders2_6E)
_ZN41_INTERNAL_95322695_4_k_cu_7138c904_1262556thrust24THRUST_300001_SM_1000_NS12placeholders2_6E:
	.zero		1
	.type		_ZN41_INTERNAL_95322695_4_k_cu_7138c904_1262554cuda3std3__45__cpo7crbeginE,@object
	.size		_ZN41_INTERNAL_95322695_4_k_cu_7138c904_1262554cuda3std3__45__cpo7crbeginE,(_ZN41_INTERNAL_95322695_4_k_cu_7138c904_1262554cuda3std6ranges3__45__cpo4nextE - _ZN41_INTERNAL_95322695_4_k_cu_7138c904_1262554cuda3std3__45__cpo7crbeginE)
_ZN41_INTERNAL_95322695_4_k_cu_7138c904_1262554cuda3std3__45__cpo7crbeginE:
	.zero		1
	.type		_ZN41_INTERNAL_95322695_4_k_cu_7138c904_1262554cuda3std6ranges3__45__cpo4nextE,@object
	.size		_ZN41_INTERNAL_95322695_4_k_cu_7138c904_1262554cuda3std6ranges3__45__cpo4nextE,(_ZN41_INTERNAL_95322695_4_k_cu_7138c904_1262554cuda3std6ranges3__45__cpo4swapE - _ZN41_INTERNAL_95322695_4_k_cu_7138c904_1262554cuda3std6ranges3__45__cpo4nextE)
_ZN41_INTERNAL_95322695_4_k_cu_7138c904_1262554cuda3std6ranges3__45__cpo4nextE:
	.zero		1
	.type		_ZN41_INTERNAL_95322695_4_k_cu_7138c904_1262554cuda3std6ranges3__45__cpo4swapE,@object
	.size		_ZN41_INTERNAL_95322695_4_k_cu_7138c904_1262554cuda3std6ranges3__45__cpo4swapE,(_ZN41_INTERNAL_95322695_4_k_cu_7138c904_1262556thrust24THRUST_300001_SM_1000_NS8cuda_cub10par_nosyncE - _ZN41_INTERNAL_95322695_4_k_cu_7138c904_1262554cuda3std6ranges3__45__cpo4swapE)
_ZN41_INTERNAL_95322695_4_k_cu_7138c904_1262554cuda3std6ranges3__45__cpo4swapE:
	.zero		1
	.type		_ZN41_INTERNAL_95322695_4_k_cu_7138c904_1262556thrust24THRUST_300001_SM_1000_NS8cuda_cub10par_nosyncE,@object
	.size		_ZN41_INTERNAL_95322695_4_k_cu_7138c904_1262556thrust24THRUST_300001_SM_1000_NS8cuda_cub10par_nosyncE,(_ZN41_INTERNAL_95322695_4_k_cu_7138c904_1262556thrust24THRUST_300001_SM_1000_NS3seqE - _ZN41_INTERNAL_95322695_4_k_cu_7138c904_1262556thrust24THRUST_300001_SM_1000_NS8cuda_cub10par_nosyncE)
_ZN41_INTERNAL_95322695_4_k_cu_7138c904_1262556thrust24THRUST_300001_SM_1000_NS8cuda_cub10par_nosyncE:
	.zero		1
	.type		_ZN41_INTERNAL_95322695_4_k_cu_7138c904_1262556thrust24THRUST_300001_SM_1000_NS3seqE,@object
	.size		_ZN41_INTERNAL_95322695_4_k_cu_7138c904_1262556thrust24THRUST_300001_SM_1000_NS3seqE,(_ZN41_INTERNAL_95322695_4_k_cu_7138c904_1262554cuda3std3__420unreachable_sentinelE - _ZN41_INTERNAL_95322695_4_k_cu_7138c904_1262556thrust24THRUST_300001_SM_1000_NS3seqE)
_ZN41_INTERNAL_95322695_4_k_cu_7138c904_1262556thrust24THRUST_300001_SM_1000_NS3seqE:
	.zero		1
	.type		_ZN41_INTERNAL_95322695_4_k_cu_7138c904_1262554cuda3std3__420unreachable_sentinelE,@object
	.size		_ZN41_INTERNAL_95322695_4_k_cu_7138c904_1262554cuda3std3__420unreachable_sentinelE,(_ZN41_INTERNAL_95322695_4_k_cu_7138c904_1262554cuda3std6ranges3__45__cpo5ssizeE - _ZN41_INTERNAL_95322695_4_k_cu_7138c904_1262554cuda3std3__420unreachable_sentinelE)
_ZN41_INTERNAL_95322695_4_k_cu_7138c904_1262554cuda3std3__420unreachable_sentinelE:
	.zero		1
	.type		_ZN41_INTERNAL_95322695_4_k_cu_7138c904_1262554cuda3std6ranges3__45__cpo5ssizeE,@object
	.size		_ZN41_INTERNAL_95322695_4_k_cu_7138c904_1262554cuda3std6ranges3__45__cpo5ssizeE,(_ZN41_INTERNAL_95322695_4_k_cu_7138c904_1262556thrust24THRUST_300001_SM_1000_NS12placeholders2_3E - _ZN41_INTERNAL_95322695_4_k_cu_7138c904_1262554cuda3std6ranges3__45__cpo5ssizeE)
_ZN41_INTERNAL_95322695_4_k_cu_7138c904_1262554cuda3std6ranges3__45__cpo5ssizeE:
	.zero		1
	.type		_ZN41_INTERNAL_95322695_4_k_cu_7138c904_1262556thrust24THRUST_300001_SM_1000_NS12placeholders2_3E,@object
	.size		_ZN41_INTERNAL_95322695_4_k_cu_7138c904_1262556thrust24THRUST_300001_SM_1000_NS12placeholders2_3E,(_ZN41_INTERNAL_95322695_4_k_cu_7138c904_1262554cuda3std3__45__cpo4cendE - _ZN41_INTERNAL_95322695_4_k_cu_7138c904_1262556thrust24THRUST_300001_SM_1000_NS12placeholders2_3E)
_ZN41_INTERNAL_95322695_4_k_cu_7138c904_1262556thrust24THRUST_300001_SM_1000_NS12placeholders2_3E:
	.zero		1
	.type		_ZN41_INTERNAL_95322695_4_k_cu_7138c904_1262554cuda3std3__45__cpo4cendE,@object
	.size		_ZN41_INTERNAL_95322695_4_k_cu_7138c904_1262554cuda3std3__45__cpo4cendE,(_ZN41_INTERNAL_95322695_4_k_cu_7138c904_1262554cuda3std6ranges3__45__cpo4cendE - _ZN41_INTERNAL_95322695_4_k_cu_7138c904_1262554cuda3std3__45__cpo4cendE)
_ZN41_INTERNAL_95322695_4_k_cu_7138c904_1262554cuda3std3__45__cpo4cendE:
	.zero		1
	.type		_ZN41_INTERNAL_95322695_4_k_cu_7138c904_1262554cuda3std6ranges3__45__cpo4cendE,@object
	.size		_ZN41_INTERNAL_95322695_4_k_cu_7138c904_1262554cuda3std6ranges3__45__cpo4cendE,(_ZN41_INTERNAL_95322695_4_k_cu_7138c904_1262556thrust24THRUST_300001_SM_1000_NS12placeholders2_7E - _ZN41_INTERNAL_95322695_4_k_cu_7138c904_1262554cuda3std6ranges3__45__cpo4cendE)
_ZN41_INTERNAL_95322695_4_k_cu_7138c904_1262554cuda3std6ranges3__45__cpo4cendE:
	.zero		1
	.type		_ZN41_INTERNAL_95322695_4_k_cu_7138c904_1262556thrust24THRUST_300001_SM_1000_NS12placeholders2_7E,@object
	.size		_ZN41_INTERNAL_95322695_4_k_cu_7138c904_1262556thrust24THRUST_300001_SM_1000_NS12placeholders2_7E,(_ZN41_INTERNAL_95322695_4_k_cu_7138c904_1262554cuda3std3__45__cpo5crendE - _ZN41_INTERNAL_95322695_4_k_cu_7138c904_1262556thrust24THRUST_300001_SM_1000_NS12placeholders2_7E)
_ZN41_INTERNAL_95322695_4_k_cu_7138c904_1262556thrust24THRUST_300001_SM_1000_NS12placeholders2_7E:
	.zero		1
	.type		_ZN41_INTERNAL_95322695_4_k_cu_7138c904_1262554cuda3std3__45__cpo5crendE,@object
	.size		_ZN41_INTERNAL_95322695_4_k_cu_7138c904_1262554cuda3std3__45__cpo5crendE,(_ZN41_INTERNAL_95322695_4_k_cu_7138c904_1262554cuda3std6ranges3__45__cpo4prevE - _ZN41_INTERNAL_95322695_4_k_cu_7138c904_1262554cuda3std3__45__cpo5crendE)
_ZN41_INTERNAL_95322695_4_k_cu_7138c904_1262554cuda3std3__45__cpo5crendE:
	.zero		1
	.type		_ZN41_INTERNAL_95322695_4_k_cu_7138c904_1262554cuda3std6ranges3__45__cpo4prevE,@object
	.size		_ZN41_INTERNAL_95322695_4_k_cu_7138c904_1262554cuda3std6ranges3__45__cpo4prevE,(_ZN41_INTERNAL_95322695_4_k_cu_7138c904_1262554cuda3std6ranges3__45__cpo9iter_moveE - _ZN41_INTERNAL_95322695_4_k_cu_7138c904_1262554cuda3std6ranges3__45__cpo4prevE)
_ZN41_INTERNAL_95322695_4_k_cu_7138c904_1262554cuda3std6ranges3__45__cpo4prevE:
	.zero		1
	.type		_ZN41_INTERNAL_95322695_4_k_cu_7138c904_1262554cuda3std6ranges3__45__cpo9iter_moveE,@object
	.size		_ZN41_INTERNAL_95322695_4_k_cu_7138c904_1262554cuda3std6ranges3__45__cpo9iter_moveE,(_ZN41_INTERNAL_95322695_4_k_cu_7138c904_1262556thrust24THRUST_300001_SM_1000_NS6system6detail10sequential3seqE - _ZN41_INTERNAL_95322695_4_k_cu_7138c904_1262554cuda3std6ranges3__45__cpo9iter_moveE)
_ZN41_INTERNAL_95322695_4_k_cu_7138c904_1262554cuda3std6ranges3__45__cpo9iter_moveE:
	.zero		1
	.type		_ZN41_INTERNAL_95322695_4_k_cu_7138c904_1262556thrust24THRUST_300001_SM_1000_NS6system6detail10sequential3seqE,@object
	.size		_ZN41_INTERNAL_95322695_4_k_cu_7138c904_1262556thrust24THRUST_300001_SM_1000_NS6system6detail10sequential3seqE,(_ZN41_INTERNAL_95322695_4_k_cu_7138c904_1262556thrust24THRUST_300001_SM_1000_NS12placeholders2_9E - _ZN41_INTERNAL_95322695_4_k_cu_7138c904_1262556thrust24THRUST_300001_SM_1000_NS6system6detail10sequential3seqE)
_ZN41_INTERNAL_95322695_4_k_cu_7138c904_1262556thrust24THRUST_300001_SM_1000_NS6system6detail10sequential3seqE:
	.zero		1
	.type		_ZN41_INTERNAL_95322695_4_k_cu_7138c904_1262556thrust24THRUST_300001_SM_1000_NS12placeholders2_9E,@object
	.size		_ZN41_INTERNAL_95322695_4_k_cu_7138c904_1262556thrust24THRUST_300001_SM_1000_NS12placeholders2_9E,(_ZN41_INTERNAL_95322695_4_k_cu_7138c904_1262554cuda3std3__419piecewise_constructE - _ZN41_INTERNAL_95322695_4_k_cu_7138c904_1262556thrust24THRUST_300001_SM_1000_NS12placeholders2_9E)
_ZN41_INTERNAL_95322695_4_k_cu_7138c904_1262556thrust24THRUST_300001_SM_1000_NS12placeholders2_9E:
	.zero		1
	.type		_ZN41_INTERNAL_95322695_4_k_cu_7138c904_1262554cuda3std3__419piecewise_constructE,@object
	.size		_ZN41_INTERNAL_95322695_4_k_cu_7138c904_1262554cuda3std3__419piecewise_constructE,(_ZN41_INTERNAL_95322695_4_k_cu_7138c904_1262554cuda3std6ranges3__45__cpo5cdataE - _ZN41_INTERNAL_95322695_4_k_cu_7138c904_1262554cuda3std3__419piecewise_constructE)
_ZN41_INTERNAL_95322695_4_k_cu_7138c904_1262554cuda3std3__419piecewise_constructE:
	.zero		1
	.type		_ZN41_INTERNAL_95322695_4_k_cu_7138c904_1262554cuda3std6ranges3__45__cpo5cdataE,@object
	.size		_ZN41_INTERNAL_95322695_4_k_cu_7138c904_1262554cuda3std6ranges3__45__cpo5cdataE,(_ZN41_INTERNAL_95322695_4_k_cu_7138c904_1262556thrust24THRUST_300001_SM_1000_NS12placeholders2_1E - _ZN41_INTERNAL_95322695_4_k_cu_7138c904_1262554cuda3std6ranges3__45__cpo5cdataE)
_ZN41_INTERNAL_95322695_4_k_cu_7138c904_1262554cuda3std6ranges3__45__cpo5cdataE:
	.zero		1
	.type		_ZN41_INTERNAL_95322695_4_k_cu_7138c904_1262556thrust24THRUST_300001_SM_1000_NS12placeholders2_1E,@object
	.size		_ZN41_INTERNAL_95322695_4_k_cu_7138c904_1262556thrust24THRUST_300001_SM_1000_NS12placeholders2_1E,(_ZN41_INTERNAL_95322695_4_k_cu_7138c904_1262554cuda3std3__45__cpo3endE - _ZN41_INTERNAL_95322695_4_k_cu_7138c904_1262556thrust24THRUST_300001_SM_1000_NS12placeholders2_1E)
_ZN41_INTERNAL_95322695_4_k_cu_7138c904_1262556thrust24THRUST_300001_SM_1000_NS12placeholders2_1E:
	.zero		1
	.type		_ZN41_INTERNAL_95322695_4_k_cu_7138c904_1262554cuda3std3__45__cpo3endE,@object
	.size		_ZN41_INTERNAL_95322695_4_k_cu_7138c904_1262554cuda3std3__45__cpo3endE,(_ZN41_INTERNAL_95322695_4_k_cu_7138c904_1262554cuda3std6ranges3__45__cpo3endE - _ZN41_INTERNAL_95322695_4_k_cu_7138c904_1262554cuda3std3__45__cpo3endE)
_ZN41_INTERNAL_95322695_4_k_cu_7138c904_1262554cuda3std3__45__cpo3endE:
	.zero		1
	.type		_ZN41_INTERNAL_95322695_4_k_cu_7138c904_1262554cuda3std6ranges3__45__cpo3endE,@object
	.size		_ZN41_INTERNAL_95322695_4_k_cu_7138c904_1262554cuda3std6ranges3__45__cpo3endE,(_ZN41_INTERNAL_95322695_4_k_cu_7138c904_1262556thrust24THRUST_300001_SM_1000_NS12placeholders2_5E - _ZN41_INTERNAL_95322695_4_k_cu_7138c904_1262554cuda3std6ranges3__45__cpo3endE)
_ZN41_INTERNAL_95322695_4_k_cu_7138c904_1262554cuda3std6ranges3__45__cpo3endE:
	.zero		1
	.type		_ZN41_INTERNAL_95322695_4_k_cu_7138c904_1262556thrust24THRUST_300001_SM_1000_NS12placeholders2_5E,@object
	.size		_ZN41_INTERNAL_95322695_4_k_cu_7138c904_1262556thrust24THRUST_300001_SM_1000_NS12placeholders2_5E,(_ZN41_INTERNAL_95322695_4_k_cu_7138c904_1262554cuda3std3__45__cpo4rendE - _ZN41_INTERNAL_95322695_4_k_cu_7138c904_1262556thrust24THRUST_300001_SM_1000_NS12placeholders2_5E)
_ZN41_INTERNAL_95322695_4_k_cu_7138c904_1262556thrust24THRUST_300001_SM_1000_NS12placeholders2_5E:
	.zero		1
	.type		_ZN41_INTERNAL_95322695_4_k_cu_7138c904_1262554cuda3std3__45__cpo4rendE,@object
	.size		_ZN41_INTERNAL_95322695_4_k_cu_7138c904_1262554cuda3std3__45__cpo4rendE,(_ZN41_INTERNAL_95322695_4_k_cu_7138c904_1262554cuda3std6ranges3__45__cpo9iter_swapE - _ZN41_INTERNAL_95322695_4_k_cu_7138c904_1262554cuda3std3__45__cpo4rendE)
_ZN41_INTERNAL_95322695_4_k_cu_7138c904_1262554cuda3std3__45__cpo4rendE:
	.zero		1
	.type		_ZN41_INTERNAL_95322695_4_k_cu_7138c904_1262554cuda3std6ranges3__45__cpo9iter_swapE,@object
	.size		_ZN41_INTERNAL_95322695_4_k_cu_7138c904_1262554cuda3std6ranges3__45__cpo9iter_swapE,(_ZN41_INTERNAL_95322695_4_k_cu_7138c904_1262554cuda3std3__48unexpectE - _ZN41_INTERNAL_95322695_4_k_cu_7138c904_1262554cuda3std6ranges3__45__cpo9iter_swapE)
_ZN41_INTERNAL_95322695_4_k_cu_7138c904_1262554cuda3std6ranges3__45__cpo9iter_swapE:
	.zero		1
	.type		_ZN41_INTERNAL_95322695_4_k_cu_7138c904_1262554cuda3std3__48unexpectE,@object
	.size		_ZN41_INTERNAL_95322695_4_k_cu_7138c904_1262554cuda3std3__48unexpectE,(_ZN41_INTERNAL_95322695_4_k_cu_7138c904_1262556thrust24THRUST_300001_SM_1000_NS8cuda_cub3parE - _ZN41_INTERNAL_95322695_4_k_cu_7138c904_1262554cuda3std3__48unexpectE)
_ZN41_INTERNAL_95322695_4_k_cu_7138c904_1262554cuda3std3__48unexpectE:
	.zero		1
	.type		_ZN41_INTERNAL_95322695_4_k_cu_7138c904_1262556thrust24THRUST_300001_SM_1000_NS8cuda_cub3parE,@object
	.size		_ZN41_INTERNAL_95322695_4_k_cu_7138c904_1262556thrust24THRUST_300001_SM_1000_NS8cuda_cub3parE,(.L_29 - _ZN41_INTERNAL_95322695_4_k_cu_7138c904_1262556thrust24THRUST_300001_SM_1000_NS8cuda_cub3parE)
_ZN41_INTERNAL_95322695_4_k_cu_7138c904_1262556thrust24THRUST_300001_SM_1000_NS8cuda_cub3parE:
	.zero		1
.L_29:


//--------------------- .nv.constant0._ZN3cub18CUB_300001_SM_10006detail11EmptyKernelIvEEvv --------------------------
	.section	.nv.constant0._ZN3cub18CUB_300001_SM_10006detail11EmptyKernelIvEEvv,"a",@progbits
	.sectionflags	@""
	.align	4
.nv.constant0._ZN3cub18CUB_300001_SM_10006detail11EmptyKernelIvEEvv:
	.zero		896


//--------------------- SYMBOLS --------------------------

	.type		.nv.reservedSmem.offset0,@object
	.size		.nv.reservedSmem.offset0,0x4
